	.headerflags	@"EF_CUDA_TEXMODE_UNIFIED EF_CUDA_64BIT_ADDRESS EF_CUDA_ACCELERATORS EF_CUDA_SM90 EF_CUDA_VIRTUAL_SM(EF_CUDA_SM90)"
	.elftype	@"ET_EXEC"


//--------------------- .nv.info                  --------------------------
	.section	.nv.info,"",@"SHT_CUDA_INFO"
	.align	4


	//----- nvinfo : EIATTR_REGCOUNT
	.align		4
        /*0000*/ 	.byte	0x04, 0x2f
        /*0002*/ 	.short	(.L_1 - .L_0)
	.align		4
.L_0:
        /*0004*/ 	.word	index@(triton_poi_fused_sigmoid_3)
        /*0008*/ 	.word	0x0000000c


	//----- nvinfo : EIATTR_MIN_STACK_SIZE
	.align		4
.L_1:
        /*000c*/ 	.byte	0x04, 0x12
        /*000e*/ 	.short	(.L_3 - .L_2)
	.align		4
.L_2:
        /*0010*/ 	.word	index@(triton_poi_fused_sigmoid_3)
        /*0014*/ 	.word	0x00000000


	//----- nvinfo : EIATTR_FRAME_SIZE
	.align		4
.L_3:
        /*0018*/ 	.byte	0x04, 0x11
        /*001a*/ 	.short	(.L_5 - .L_4)
	.align		4
.L_4:
        /*001c*/ 	.word	index@(triton_poi_fused_sigmoid_3)
        /*0020*/ 	.word	0x00000000


	//----- nvinfo : EIATTR_MIN_STACK_SIZE
	.align		4
.L_5:
        /*0024*/ 	.byte	0x04, 0x12
        /*0026*/ 	.short	(.L_7 - .L_6)
	.align		4
.L_6:
        /*0028*/ 	.word	index@(triton_poi_fused_sigmoid_3)
        /*002c*/ 	.word	0x00000000
.L_7:


//--------------------- .nv.info.triton_poi_fused_sigmoid_3 --------------------------
	.section	.nv.info.triton_poi_fused_sigmoid_3,"",@"SHT_CUDA_INFO"
	.sectionflags	@""
	.align	4


	//----- nvinfo : EIATTR_CUDA_API_VERSION
	.align		4
        /*0000*/ 	.byte	0x04, 0x37
        /*0002*/ 	.short	(.L_9 - .L_8)
.L_8:
        /*0004*/ 	.word	0x0000007c


	//----- nvinfo : EIATTR_KPARAM_INFO
	.align		4
.L_9:
        /*0008*/ 	.byte	0x04, 0x17
        /*000a*/ 	.short	(.L_11 - .L_10)
.L_10:
        /*000c*/ 	.word	0x00000000
        /*0010*/ 	.short	0x0002
        /*0012*/ 	.short	0x0010
        /*0014*/ 	.byte	0x00, 0xf0, 0x11, 0x00


	//----- nvinfo : EIATTR_KPARAM_INFO
	.align		4
.L_11:
        /*0018*/ 	.byte	0x04, 0x17
        /*001a*/ 	.short	(.L_13 - .L_12)
.L_12:
        /*001c*/ 	.word	0x00000000
        /*0020*/ 	.short	0x0001
        /*0022*/ 	.short	0x0008
        /*0024*/ 	.byte	0x00, 0xf4, 0x21, 0x00


	//----- nvinfo : EIATTR_KPARAM_INFO
	.align		4
.L_13:
        /*0028*/ 	.byte	0x04, 0x17
        /*002a*/ 	.short	(.L_15 - .L_14)
.L_14:
        /*002c*/ 	.word	0x00000000
        /*0030*/ 	.short	0x0000
        /*0032*/ 	.short	0x0000
        /*0034*/ 	.byte	0x00, 0xf4, 0x21, 0x00


	//----- nvinfo : EIATTR_SPARSE_MMA_MASK
	.align		4
.L_15:
        /*0038*/ 	.byte	0x03, 0x50
        /*003a*/ 	.short	0x0000


	//----- nvinfo : EIATTR_MAXREG_COUNT
	.align		4
        /*003c*/ 	.byte	0x03, 0x1b
        /*003e*/ 	.short	0x00ff


	//----- nvinfo : EIATTR_EXIT_INSTR_OFFSETS
	.align		4
        /*0040*/ 	.byte	0x04, 0x1c
        /*0042*/ 	.short	(.L_17 - .L_16)


	//   ....[0]....
.L_16:
        /*0044*/ 	.word	0x00000300


	//   ....[1]....
        /*0048*/ 	.word	0x00000320


	//----- nvinfo : EIATTR_REQNTID
	.align		4
.L_17:
        /*004c*/ 	.byte	0x04, 0x10
        /*004e*/ 	.short	(.L_19 - .L_18)
.L_18:
        /*0050*/ 	.word	0x00000080
        /*0054*/ 	.word	0x00000001
        /*0058*/ 	.word	0x00000001


	//----- nvinfo : EIATTR_CBANK_PARAM_SIZE
	.align		4
.L_19:
        /*005c*/ 	.byte	0x03, 0x19
        /*005e*/ 	.short	0x0014


	//----- nvinfo : EIATTR_PARAM_CBANK
	.align		4
        /*0060*/ 	.byte	0x04, 0x0a
        /*0062*/ 	.short	(.L_21 - .L_20)
	.align		4
.L_20:
        /*0064*/ 	.word	index@(.nv.constant0.triton_poi_fused_sigmoid_3)
        /*0068*/ 	.short	0x0210
        /*006a*/ 	.short	0x0014


	//----- nvinfo : EIATTR_SW_WAR
	.align		4
.L_21:
        /*006c*/ 	.byte	0x04, 0x36
        /*006e*/ 	.short	(.L_23 - .L_22)
.L_22:
        /*0070*/ 	.word	0x00000008
.L_23:


//--------------------- .nv.callgraph             --------------------------
	.section	.nv.callgraph,"",@"SHT_CUDA_CALLGRAPH"
	.align	4
	.sectionentsize	8
	.align		4
        /*0000*/ 	.word	0x00000000
	.align		4
        /*0004*/ 	.word	0xffffffff
	.align		4
        /*0008*/ 	.word	0x00000000
	.align		4
        /*000c*/ 	.word	0xfffffffe
	.align		4
        /*0010*/ 	.word	0x00000000
	.align		4
        /*0014*/ 	.word	0xfffffffd
	.align		4
        /*0018*/ 	.word	0x00000000
	.align		4
        /*001c*/ 	.word	0xfffffffc


//--------------------- .text.triton_poi_fused_sigmoid_3 --------------------------
	.section	.text.triton_poi_fused_sigmoid_3,"ax",@progbits
	.align	128
        .global         triton_poi_fused_sigmoid_3
        .type           triton_poi_fused_sigmoid_3,@function
        .size           triton_poi_fused_sigmoid_3,(.L_x_1 - triton_poi_fused_sigmoid_3)
        .other          triton_poi_fused_sigmoid_3,@"STO_CUDA_ENTRY STV_DEFAULT"
triton_poi_fused_sigmoid_3:
.text.triton_poi_fused_sigmoid_3:
[----:B------:R-:W0:Y:S02]  /*0000*/  LDC R1, c[0x0][0x28] ;  /* 0x00000a00ff017b82 */ /* 0x000e240000000800 */
[----:B------:R-:W1:Y:S01]  /*0010*/  S2R R0, SR_TID.X ;  /* 0x0000000000007919 */ /* 0x000e620000002100 */
[----:B------:R-:W2:Y:S01]  /*0020*/  LDC.64 R4, c[0x0][0x218] ;  /* 0x00008600ff047b82 */ /* 0x000ea20000000a00 */
[----:B------:R-:W-:Y:S01]  /*0030*/  ULDC.64 UR4, c[0x0][0x208] ;  /* 0x0000820000047ab9 */ /* 0x000fe20000000a00 */
[----:B------:R-:W3:Y:S06]  /*0040*/  S2R R7, SR_CTAID.X ;  /* 0x0000000000077919 */ /* 0x000eec0000002500 */
[----:B------:R-:W4:Y:S01]  /*0050*/  LDC.64 R2, c[0x0][0x210] ;  /* 0x00008400ff027b82 */ /* 0x000f220000000a00 */
[----:B-1----:R-:W-:-:S04]  /*0060*/  SHF.L.U32 R0, R0, 0x1, RZ ;  /* 0x0000000100007819 */ /* 0x002fc800000006ff */
[----:B------:R-:W-:-:S04]  /*0070*/  LOP3.LUT R0, R0, 0xfe, RZ, 0xc0, !PT ;  /* 0x000000fe00007812 */ /* 0x000fc800078ec0ff */
[----:B---3--:R-:W-:-:S04]  /*0080*/  LEA R7, R7, R0, 0x8 ;  /* 0x0000000007077211 */ /* 0x008fc800078e40ff */
[C---:B------:R-:W-:Y:S01]  /*0090*/  ISETP.GE.AND P0, PT, R7.reuse, 0x4410, PT ;  /* 0x000044100700780c */ /* 0x040fe20003f06270 */
[----:B------:R-:W-:-:S04]  /*00a0*/  IMAD.HI R0, R7, 0x43b3d5b, RZ ;  /* 0x043b3d5b07007827 */ /* 0x000fc800078e02ff */
[----:B----4-:R-:W-:Y:S01]  /*00b0*/  IMAD.WIDE R2, R7, 0x4, R2 ;  /* 0x0000000407027825 */ /* 0x010fe200078e0202 */
[----:B------:R-:W-:Y:S02]  /*00c0*/  SHF.R.U32.HI R9, RZ, 0x1f, R0 ;  /* 0x0000001fff097819 */ /* 0x000fe40000011600 */
[----:B------:R-:W-:Y:S02]  /*00d0*/  CS2R R6, SRZ ;  /* 0x0000000000067805 */ /* 0x000fe4000001ff00 */
[----:B------:R-:W-:Y:S02]  /*00e0*/  LEA.HI.SX32 R9, R0, R9, 0x1b ;  /* 0x0000000900097211 */ /* 0x000fe400078fdaff */
[----:B------:R-:W-:Y:S02]  /*00f0*/  MOV R0, RZ ;  /* 0x000000ff00007202 */ /* 0x000fe40000000f00 */
[----:B------:R-:W3:Y:S01]  /*0100*/  @!P0 LDG.E.64 R6, desc[UR4][R2.64] ;  /* 0x0000000402068981 */ /* 0x000ee2000c1e1b00 */
[----:B--2---:R-:W-:Y:S01]  /*0110*/  IMAD.WIDE R4, R9, 0x4, R4 ;  /* 0x0000000409047825 */ /* 0x004fe200078e0204 */
[----:B------:R-:W-:-:S04]  /*0120*/  HFMA2.MMA R9, -RZ, RZ, 0, 0 ;  /* 0x00000000ff097435 */ /* 0x000fc800000001ff */
[----:B------:R-:W3:Y:S06]  /*0130*/  @!P0 LDG.E.EL R0, desc[UR4][R4.64] ;  /* 0x0000000404008981 */ /* 0x000eec000c2e1900 */
[----:B------:R-:W2:Y:S01]  /*0140*/  @!P0 LDG.E.EL R9, desc[UR4][R4.64] ;  /* 0x0000000404098981 */ /* 0x000ea2000c2e1900 */
[----:B---3--:R-:W-:Y:S01]  /*0150*/  FADD R0, R0, R7 ;  /* 0x0000000700007221 */ /* 0x008fe20000000000 */
[----:B--2---:R-:W-:-:S03]  /*0160*/  FADD R6, R9, R6 ;  /* 0x0000000609067221 */ /* 0x004fc60000000000 */
[----:B------:R-:W-:Y:S01]  /*0170*/  FADD R0, RZ, -R0 ;  /* 0x80000000ff007221 */ /* 0x000fe20000000000 */
[----:B------:R-:W-:-:S03]  /*0180*/  FADD R6, RZ, -R6 ;  /* 0x80000006ff067221 */ /* 0x000fc60000000000 */
[----:B------:R-:W-:Y:S01]  /*0190*/  FMUL R7, R0, 1.4426950216293334961 ;  /* 0x3fb8aa3b00077820 */ /* 0x000fe20000400000 */
[----:B------:R-:W-:-:S04]  /*01a0*/  FMUL R6, R6, 1.4426950216293334961 ;  /* 0x3fb8aa3b06067820 */ /* 0x000fc80000400000 */
[----:B------:R-:W-:Y:S02]  /*01b0*/  FSETP.GEU.AND P2, PT, R7, -126, PT ;  /* 0xc2fc00000700780b */ /* 0x000fe40003f4e000 */
[----:B------:R-:W-:-:S11]  /*01c0*/  FSETP.GEU.AND P1, PT, R6, -126, PT ;  /* 0xc2fc00000600780b */ /* 0x000fd60003f2e000 */
[----:B------:R-:W-:Y:S02]  /*01d0*/  @!P2 FMUL R7, R7, 0.5 ;  /* 0x3f0000000707a820 */ /* 0x000fe40000400000 */
[----:B------:R-:W-:Y:S02]  /*01e0*/  @!P1 FMUL R6, R6, 0.5 ;  /* 0x3f00000006069820 */ /* 0x000fe40000400000 */
[----:B------:R-:W1:Y:S08]  /*01f0*/  MUFU.EX2 R4, R7 ;  /* 0x0000000700047308 */ /* 0x000e700000000800 */
[----:B------:R-:W2:Y:S01]  /*0200*/  MUFU.EX2 R0, R6 ;  /* 0x0000000600007308 */ /* 0x000ea20000000800 */
[----:B-1----:R-:W-:-:S04]  /*0210*/  @!P2 FMUL R4, R4, R4 ;  /* 0x000000040404a220 */ /* 0x002fc80000400000 */
[----:B------:R-:W-:Y:S01]  /*0220*/  FADD R4, R4, 1 ;  /* 0x3f80000004047421 */ /* 0x000fe20000000000 */
[----:B--2---:R-:W-:-:S04]  /*0230*/  @!P1 FMUL R0, R0, R0 ;  /* 0x0000000000009220 */ /* 0x004fc80000400000 */
[----:B------:R-:W-:Y:S01]  /*0240*/  FADD R0, R0, 1 ;  /* 0x3f80000000007421 */ /* 0x000fe20000000000 */
[----:B------:R-:W-:-:S04]  /*0250*/  FSETP.GT.AND P2, PT, R4, 8.50705917302346158658e+37, PT ;  /* 0x7e8000000400780b */ /* 0x000fc80003f44000 */
[----:B------:R-:W-:Y:S01]  /*0260*/  FSETP.GT.AND P1, PT, R0, 8.50705917302346158658e+37, PT ;  /* 0x7e8000000000780b */ /* 0x000fe20003f24000 */
[----:B------:R-:W-:-:S08]  /*0270*/  HFMA2.MMA R7, -RZ, RZ, 1.625, 0 ;  /* 0x3e800000ff077435 */ /* 0x000fd000000001ff */
[----:B------:R-:W-:-:S04]  /*0280*/  @P2 FMUL R4, R4, 0.25 ;  /* 0x3e80000004042820 */ /* 0x000fc80000400000 */
[----:B------:R-:W-:Y:S02]  /*0290*/  @P1 FMUL R0, R0, 0.25 ;  /* 0x3e80000000001820 */ /* 0x000fe40000400000 */
[----:B------:R-:W1:Y:S08]  /*02a0*/  MUFU.RCP R4, R4 ;  /* 0x0000000400047308 */ /* 0x000e700000001000 */
[----:B------:R-:W2:Y:S01]  /*02b0*/  MUFU.RCP R0, R0 ;  /* 0x0000000000007308 */ /* 0x000ea20000001000 */
[----:B------:R-:W-:-:S02]  /*02c0*/  FSEL R5, R7, 1, P1 ;  /* 0x3f80000007057808 */ /* 0x000fc40000800000 */
[----:B------:R-:W-:-:S05]  /*02d0*/  FSEL R7, R7, 1, P2 ;  /* 0x3f80000007077808 */ /* 0x000fca0001000000 */
[----:B-1----:R-:W-:Y:S01]  /*02e0*/  FMUL R7, R4, R7 ;  /* 0x0000000704077220 */ /* 0x002fe20000400000 */
[----:B--2---:R-:W-:Y:S01]  /*02f0*/  FMUL R6, R0, R5 ;  /* 0x0000000500067220 */ /* 0x004fe20000400000 */
[----:B------:R-:W-:Y:S06]  /*0300*/  @P0 EXIT ;  /* 0x000000000000094d */ /* 0x000fec0003800000 */
[----:B------:R-:W-:Y:S01]  /*0310*/  STG.E.64 desc[UR4][R2.64], R6 ;  /* 0x0000000602007986 */ /* 0x000fe2000c101b04 */
[----:B------:R-:W-:Y:S05]  /*0320*/  EXIT ;  /* 0x000000000000794d */ /* 0x000fea0003800000 */
.L_x_0:
[----:B------:R-:W-:-:S00]  /*0330*/  BRA `(.L_x_0) ;  /* 0xfffffffc00fc7947 */ /* 0x000fc0000383ffff */
[----:B------:R-:W-:-:S00]  /*0340*/  NOP ;  /* 0x0000000000007918 */ /* 0x000fc00000000000 */
        /* <DEDUP_REMOVED lines=11> */
.L_x_1:


//--------------------- .nv.constant0.triton_poi_fused_sigmoid_3 --------------------------
	.section	.nv.constant0.triton_poi_fused_sigmoid_3,"a",@progbits
	.sectionflags	@""
	.align	4
.nv.constant0.triton_poi_fused_sigmoid_3:
	.zero		548
